//
// Generated by NVIDIA NVVM Compiler
//
// Compiler Build ID: CL-36424714
// Cuda compilation tools, release 13.0, V13.0.88
// Based on NVVM 20.0.0
//

.version 9.0
.target sm_100
.address_size 64

	// .globl	_Z10ctransposePiS_ii

.visible .entry _Z10ctransposePiS_ii(
	.param .u64 .ptr .align 1 _Z10ctransposePiS_ii_param_0,
	.param .u64 .ptr .align 1 _Z10ctransposePiS_ii_param_1,
	.param .u32 _Z10ctransposePiS_ii_param_2,
	.param .u32 _Z10ctransposePiS_ii_param_3
)
{
	.reg .b32 	%r<11>;
	.reg .b64 	%rd<9>;

	ld.param.u64 	%rd1, [_Z10ctransposePiS_ii_param_0];
	ld.param.u64 	%rd2, [_Z10ctransposePiS_ii_param_1];
	ld.param.u32 	%r1, [_Z10ctransposePiS_ii_param_2];
	ld.param.u32 	%r2, [_Z10ctransposePiS_ii_param_3];
	cvta.to.global.u64 	%rd3, %rd2;
	cvta.to.global.u64 	%rd4, %rd1;
	mov.u32 	%r3, %tid.x;
	shl.b32 	%r4, %r3, 1;
	mov.u32 	%r5, %ctaid.x;
	shl.b32 	%r6, %r5, 1;
	mad.lo.s32 	%r7, %r2, %r6, %r4;
	mad.lo.s32 	%r8, %r1, %r4, %r6;
	mul.wide.s32 	%rd5, %r7, 4;
	add.s64 	%rd6, %rd4, %rd5;
	ld.global.u32 	%r9, [%rd6];
	mul.wide.s32 	%rd7, %r8, 4;
	add.s64 	%rd8, %rd3, %rd7;
	st.global.u32 	[%rd8], %r9;
	ld.global.u32 	%r10, [%rd6+4];
	st.global.u32 	[%rd8+4], %r10;
	ret;

}


// ===== COMPILED SASS (sm_100) =====

	.target	sm_100

	.elftype	@"ET_EXEC"


//--------------------- .note.nv.tkinfo           --------------------------
	.section	.note.nv.tkinfo,"",@"SHT_NOTE"
	.sectionflags	@"SHF_NOTE_NV_TKINFO"
	.tkinfo
        /*0018*/ 	.word	0x00000002
        /*0030*/ 	.string	""
        /*0030*/ 	.string	"ptxas"
        /*0030*/ 	.string	"Cuda compilation tools, release 13.0, V13.0.88"
        /*0030*/ 	.string	"Build cuda_13.0.r13.0/compiler.36424714_0"
        /*0030*/ 	.string	"-arch sm_100 -m 64 "



//--------------------- .note.nv.cuinfo           --------------------------
	.section	.note.nv.cuinfo,"",@"SHT_NOTE"
	.sectionflags	@"SHF_NOTE_NV_CUINFO"
        /*0018*/ 	.short	0x0002
        /*001a*/ 	.short	0x0064
        /*001c*/ 	.short	0x0082
	.zero		2


//--------------------- .nv.info                  --------------------------
	.section	.nv.info,"",@"SHT_CUDA_INFO"
	.align	4


	//----- nvinfo : EIATTR_REGCOUNT
	.align		4
        /*0000*/ 	.byte	0x04, 0x2f
        /*0002*/ 	.short	(.L_1 - .L_0)
	.align		4
.L_0:
        /*0004*/ 	.word	index@(_Z10ctransposePiS_ii)
        /*0008*/ 	.word	0x0000000c


	//----- nvinfo : EIATTR_FRAME_SIZE
	.align		4
.L_1:
        /*000c*/ 	.byte	0x04, 0x11
        /*000e*/ 	.short	(.L_3 - .L_2)
	.align		4
.L_2:
        /*0010*/ 	.word	index@(_Z10ctransposePiS_ii)
        /*0014*/ 	.word	0x00000000


	//----- nvinfo : EIATTR_MIN_STACK_SIZE
	.align		4
.L_3:
        /*0018*/ 	.byte	0x04, 0x12
        /*001a*/ 	.short	(.L_5 - .L_4)
	.align		4
.L_4:
        /*001c*/ 	.word	index@(_Z10ctransposePiS_ii)
        /*0020*/ 	.word	0x00000000
.L_5:


//--------------------- .nv.compat                --------------------------
	.section	.nv.compat,"",@"SHT_CUDA_COMPAT_INFO"
	.align	4
        /*0000*/ 	.byte	0x02, 0x09, 0x00, 0x00, 0x02, 0x02, 0x01, 0x00, 0x02, 0x05, 0x05, 0x00, 0x03, 0x07, 0x01, 0x01
        /*0010*/ 	.byte	0x02, 0x03, 0x00, 0x00, 0x02, 0x06, 0x01, 0x00, 0x04, 0x0b, 0x08, 0x00, 0x09, 0x00, 0x00, 0x00
        /*0020*/ 	.byte	0x00, 0x00, 0x00, 0x00


//--------------------- .nv.info._Z10ctransposePiS_ii --------------------------
	.section	.nv.info._Z10ctransposePiS_ii,"",@"SHT_CUDA_INFO"
	.sectionflags	@""
	.align	4


	//----- nvinfo : EIATTR_CUDA_API_VERSION
	.align		4
        /*0000*/ 	.byte	0x04, 0x37
        /*0002*/ 	.short	(.L_7 - .L_6)
.L_6:
        /*0004*/ 	.word	0x00000082


	//----- nvinfo : EIATTR_KPARAM_INFO
	.align		4
.L_7:
        /*0008*/ 	.byte	0x04, 0x17
        /*000a*/ 	.short	(.L_9 - .L_8)
.L_8:
        /*000c*/ 	.word	0x00000000
        /*0010*/ 	.short	0x0003
        /*0012*/ 	.short	0x0014
        /*0014*/ 	.byte	0x00, 0xf0, 0x11, 0x00


	//----- nvinfo : EIATTR_KPARAM_INFO
	.align		4
.L_9:
        /*0018*/ 	.byte	0x04, 0x17
        /*001a*/ 	.short	(.L_11 - .L_10)
.L_10:
        /*001c*/ 	.word	0x00000000
        /*0020*/ 	.short	0x0002
        /*0022*/ 	.short	0x0010
        /*0024*/ 	.byte	0x00, 0xf0, 0x11, 0x00


	//----- nvinfo : EIATTR_KPARAM_INFO
	.align		4
.L_11:
        /*0028*/ 	.byte	0x04, 0x17
        /*002a*/ 	.short	(.L_13 - .L_12)
.L_12:
        /*002c*/ 	.word	0x00000000
        /*0030*/ 	.short	0x0001
        /*0032*/ 	.short	0x0008
        /*0034*/ 	.byte	0x00, 0xf5, 0x21, 0x00


	//----- nvinfo : EIATTR_KPARAM_INFO
	.align		4
.L_13:
        /*0038*/ 	.byte	0x04, 0x17
        /*003a*/ 	.short	(.L_15 - .L_14)
.L_14:
        /*003c*/ 	.word	0x00000000
        /*0040*/ 	.short	0x0000
        /*0042*/ 	.short	0x0000
        /*0044*/ 	.byte	0x00, 0xf5, 0x21, 0x00


	//----- nvinfo : EIATTR_SPARSE_MMA_MASK
	.align		4
.L_15:
        /*0048*/ 	.byte	0x03, 0x50
        /*004a*/ 	.short	0x0000


	//----- nvinfo : EIATTR_MAXREG_COUNT
	.align		4
        /*004c*/ 	.byte	0x03, 0x1b
        /*004e*/ 	.short	0x00ff


	//----- nvinfo : EIATTR_MERCURY_ISA_VERSION
	.align		4
        /*0050*/ 	.byte	0x03, 0x5f
        /*0052*/ 	.short	0x0101


	//----- nvinfo : EIATTR_VRC_CTA_INIT_COUNT
	.align		4
        /*0054*/ 	.byte	0x02, 0x4a
	.zero		1
	.zero		1


	//----- nvinfo : EIATTR_EXIT_INSTR_OFFSETS
	.align		4
        /*0058*/ 	.byte	0x04, 0x1c
        /*005a*/ 	.short	(.L_17 - .L_16)


	//   ....[0]....
.L_16:
        /*005c*/ 	.word	0x00000110


	//----- nvinfo : EIATTR_CBANK_PARAM_SIZE
	.align		4
.L_17:
        /*0060*/ 	.byte	0x03, 0x19
        /*0062*/ 	.short	0x0018


	//----- nvinfo : EIATTR_PARAM_CBANK
	.align		4
        /*0064*/ 	.byte	0x04, 0x0a
        /*0066*/ 	.short	(.L_19 - .L_18)
	.align		4
.L_18:
        /*0068*/ 	.word	index@(.nv.constant0._Z10ctransposePiS_ii)
        /*006c*/ 	.short	0x0380
        /*006e*/ 	.short	0x0018


	//----- nvinfo : EIATTR_SW_WAR
	.align		4
.L_19:
        /*0070*/ 	.byte	0x04, 0x36
        /*0072*/ 	.short	(.L_21 - .L_20)
.L_20:
        /*0074*/ 	.word	0x00000008
.L_21:


//--------------------- .nv.callgraph             --------------------------
	.section	.nv.callgraph,"",@"SHT_CUDA_CALLGRAPH"
	.align	4
	.sectionentsize	8
	.align		4
        /*0000*/ 	.word	0x00000000
	.align		4
        /*0004*/ 	.word	0xffffffff
	.align		4
        /*0008*/ 	.word	0x00000000
	.align		4
        /*000c*/ 	.word	0xfffffffe
	.align		4
        /*0010*/ 	.word	0x00000000
	.align		4
        /*0014*/ 	.word	0xfffffffd
	.align		4
        /*0018*/ 	.word	0x00000000
	.align		4
        /*001c*/ 	.word	0xfffffffc


//--------------------- .text._Z10ctransposePiS_ii --------------------------
	.section	.text._Z10ctransposePiS_ii,"ax",@progbits
	.align	128
        .global         _Z10ctransposePiS_ii
        .type           _Z10ctransposePiS_ii,@function
        .size           _Z10ctransposePiS_ii,(.L_x_1 - _Z10ctransposePiS_ii)
        .other          _Z10ctransposePiS_ii,@"STO_CUDA_ENTRY STV_DEFAULT"
_Z10ctransposePiS_ii:
.text._Z10ctransposePiS_ii:
[----:B------:R-:W-:Y:S01]  /*0000*/  LDC R1, c[0x0][0x37c] ;  /* 0x0000df00ff017b82 */ /* 0x000fe20000000800 */
[----:B------:R-:W0:Y:S07]  /*0010*/  S2R R0, SR_TID.X ;  /* 0x0000000000007919 */ /* 0x000e2e0000002100 */
[----:B------:R-:W1:Y:S01]  /*0020*/  S2UR UR4, SR_CTAID.X ;  /* 0x00000000000479c3 */ /* 0x000e620000002500 */
[----:B------:R-:W2:Y:S07]  /*0030*/  LDCU.64 UR6, c[0x0][0x358] ;  /* 0x00006b00ff0677ac */ /* 0x000eae0008000a00 */
[----:B------:R-:W3:Y:S08]  /*0040*/  LDC.64 R6, c[0x0][0x390] ;  /* 0x0000e400ff067b82 */ /* 0x000ef00000000a00 */
[----:B------:R-:W4:Y:S01]  /*0050*/  LDC.64 R2, c[0x0][0x380] ;  /* 0x0000e000ff027b82 */ /* 0x000f220000000a00 */
[----:B-1----:R-:W-:Y:S01]  /*0060*/  USHF.L.U32 UR4, UR4, 0x1, URZ ;  /* 0x0000000104047899 */ /* 0x002fe200080006ff */
[----:B0-----:R-:W-:-:S05]  /*0070*/  SHF.L.U32 R0, R0, 0x1, RZ ;  /* 0x0000000100007819 */ /* 0x001fca00000006ff */
[----:B---3--:R-:W-:-:S04]  /*0080*/  IMAD R5, R7, UR4, R0 ;  /* 0x0000000407057c24 */ /* 0x008fc8000f8e0200 */
[----:B----4-:R-:W-:Y:S02]  /*0090*/  IMAD.WIDE R2, R5, 0x4, R2 ;  /* 0x0000000405027825 */ /* 0x010fe400078e0202 */
[----:B------:R-:W0:Y:S03]  /*00a0*/  LDC.64 R4, c[0x0][0x388] ;  /* 0x0000e200ff047b82 */ /* 0x000e260000000a00 */
[----:B--2---:R-:W2:Y:S01]  /*00b0*/  LDG.E R9, desc[UR6][R2.64] ;  /* 0x0000000602097981 */ /* 0x004ea2000c1e1900 */
[----:B------:R-:W-:-:S04]  /*00c0*/  IMAD R7, R0, R6, UR4 ;  /* 0x0000000400077e24 */ /* 0x000fc8000f8e0206 */
[----:B0-----:R-:W-:-:S05]  /*00d0*/  IMAD.WIDE R4, R7, 0x4, R4 ;  /* 0x0000000407047825 */ /* 0x001fca00078e0204 */
[----:B--2---:R-:W-:Y:S04]  /*00e0*/  STG.E desc[UR6][R4.64], R9 ;  /* 0x0000000904007986 */ /* 0x004fe8000c101906 */
[----:B------:R-:W2:Y:S04]  /*00f0*/  LDG.E R7, desc[UR6][R2.64+0x4] ;  /* 0x0000040602077981 */ /* 0x000ea8000c1e1900 */
[----:B--2---:R-:W-:Y:S01]  /*0100*/  STG.E desc[UR6][R4.64+0x4], R7 ;  /* 0x0000040704007986 */ /* 0x004fe2000c101906 */
[----:B------:R-:W-:Y:S05]  /*0110*/  EXIT ;  /* 0x000000000000794d */ /* 0x000fea0003800000 */
.L_x_0:
[----:B------:R-:W-:-:S00]  /*0120*/  BRA `(.L_x_0) ;  /* 0xfffffffc00fc7947 */ /* 0x000fc0000383ffff */
[----:B------:R-:W-:-:S00]  /*0130*/  NOP ;  /* 0x0000000000007918 */ /* 0x000fc00000000000 */
        /* <DEDUP_REMOVED lines=12> */
.L_x_1:


//--------------------- .nv.shared.reserved.0     --------------------------
	.section	.nv.shared.reserved.0,"aw",@nobits
	.weak		__nv_reservedSMEM_offset_0_alias
	.size		__nv_reservedSMEM_offset_0_alias, 0, 64
	.other		__nv_reservedSMEM_offset_0_alias,@"STO_CUDA_RESERVED_SHARED STV_DEFAULT"
__nv_reservedSMEM_offset_0_alias:
	.zero		0
	.zero		64


//--------------------- .nv.constant0._Z10ctransposePiS_ii --------------------------
	.section	.nv.constant0._Z10ctransposePiS_ii,"a",@progbits
	.sectionflags	@""
	.align	4
.nv.constant0._Z10ctransposePiS_ii:
	.zero		920


//--------------------- SYMBOLS --------------------------

	.type		.nv.reservedSmem.offset0,@object
	.size		.nv.reservedSmem.offset0,0x4
